//
// Generated by NVIDIA NVVM Compiler
//
// Compiler Build ID: CL-36424714
// Cuda compilation tools, release 13.0, V13.0.88
// Based on NVVM 20.0.0
//

.version 9.0
.target sm_100
.address_size 64

	// .globl	_ZN22computation_playground24transpose2d_naive_kernelEPfS0_ii

.visible .entry _ZN22computation_playground24transpose2d_naive_kernelEPfS0_ii(
	.param .u64 .ptr .align 1 _ZN22computation_playground24transpose2d_naive_kernelEPfS0_ii_param_0,
	.param .u64 .ptr .align 1 _ZN22computation_playground24transpose2d_naive_kernelEPfS0_ii_param_1,
	.param .u32 _ZN22computation_playground24transpose2d_naive_kernelEPfS0_ii_param_2,
	.param .u32 _ZN22computation_playground24transpose2d_naive_kernelEPfS0_ii_param_3
)
{
	.reg .pred 	%p<2>;
	.reg .b32 	%r<10>;
	.reg .b32 	%f<2>;
	.reg .b64 	%rd<9>;

	ld.param.u64 	%rd1, [_ZN22computation_playground24transpose2d_naive_kernelEPfS0_ii_param_0];
	ld.param.u64 	%rd2, [_ZN22computation_playground24transpose2d_naive_kernelEPfS0_ii_param_1];
	ld.param.u32 	%r2, [_ZN22computation_playground24transpose2d_naive_kernelEPfS0_ii_param_2];
	ld.param.u32 	%r3, [_ZN22computation_playground24transpose2d_naive_kernelEPfS0_ii_param_3];
	mov.u32 	%r4, %ctaid.x;
	mov.u32 	%r5, %ntid.x;
	mov.u32 	%r6, %tid.x;
	mad.lo.s32 	%r1, %r4, %r5, %r6;
	setp.ge.s32 	%p1, %r1, %r2;
	@%p1 bra 	$L__BB0_2;
	cvta.to.global.u64 	%rd3, %rd1;
	cvta.to.global.u64 	%rd4, %rd2;
	mov.u32 	%r7, %ctaid.y;
	mad.lo.s32 	%r8, %r2, %r7, %r1;
	mad.lo.s32 	%r9, %r3, %r1, %r7;
	mul.wide.s32 	%rd5, %r8, 4;
	add.s64 	%rd6, %rd3, %rd5;
	ld.global.f32 	%f1, [%rd6];
	mul.wide.s32 	%rd7, %r9, 4;
	add.s64 	%rd8, %rd4, %rd7;
	st.global.f32 	[%rd8], %f1;
$L__BB0_2:
	ret;

}
	// .globl	_ZN22computation_playground23transpose2d_tile_kernelEPfS0_iiii
.visible .entry _ZN22computation_playground23transpose2d_tile_kernelEPfS0_iiii(
	.param .u64 .ptr .align 1 _ZN22computation_playground23transpose2d_tile_kernelEPfS0_iiii_param_0,
	.param .u64 .ptr .align 1 _ZN22computation_playground23transpose2d_tile_kernelEPfS0_iiii_param_1,
	.param .u32 _ZN22computation_playground23transpose2d_tile_kernelEPfS0_iiii_param_2,
	.param .u32 _ZN22computation_playground23transpose2d_tile_kernelEPfS0_iiii_param_3,
	.param .u32 _ZN22computation_playground23transpose2d_tile_kernelEPfS0_iiii_param_4,
	.param .u32 _ZN22computation_playground23transpose2d_tile_kernelEPfS0_iiii_param_5
)
{
	.reg .pred 	%p<57>;
	.reg .b32 	%r<164>;
	.reg .b32 	%f<16>;
	.reg .b64 	%rd<65>;

	ld.param.u64 	%rd3, [_ZN22computation_playground23transpose2d_tile_kernelEPfS0_iiii_param_0];
	ld.param.u64 	%rd4, [_ZN22computation_playground23transpose2d_tile_kernelEPfS0_iiii_param_1];
	ld.param.u32 	%r93, [_ZN22computation_playground23transpose2d_tile_kernelEPfS0_iiii_param_2];
	ld.param.u32 	%r94, [_ZN22computation_playground23transpose2d_tile_kernelEPfS0_iiii_param_3];
	ld.param.u32 	%r95, [_ZN22computation_playground23transpose2d_tile_kernelEPfS0_iiii_param_4];
	ld.param.u32 	%r96, [_ZN22computation_playground23transpose2d_tile_kernelEPfS0_iiii_param_5];
	cvta.to.global.u64 	%rd1, %rd4;
	cvta.to.global.u64 	%rd2, %rd3;
	setp.lt.s32 	%p1, %r96, 1;
	@%p1 bra 	$L__BB1_44;
	setp.lt.s32 	%p2, %r95, 1;
	mov.u32 	%r1, %ctaid.x;
	mov.u32 	%r2, %ntid.x;
	mul.lo.s32 	%r3, %r95, %r1;
	mov.u32 	%r4, %tid.x;
	@%p2 bra 	$L__BB1_44;
	and.b32  	%r5, %r95, 7;
	mad.lo.s32 	%r98, %r2, %r3, %r2;
	add.s32 	%r6, %r4, %r98;
	mul.lo.s32 	%r99, %r2, %r94;
	shl.b32 	%r7, %r99, 3;
	add.s32 	%r100, %r3, 2;
	mad.lo.s32 	%r8, %r2, %r100, %r4;
	add.s32 	%r101, %r3, 3;
	mad.lo.s32 	%r9, %r2, %r101, %r4;
	add.s32 	%r102, %r3, 4;
	mad.lo.s32 	%r10, %r2, %r102, %r4;
	add.s32 	%r103, %r3, 5;
	mad.lo.s32 	%r11, %r2, %r103, %r4;
	add.s32 	%r104, %r3, 6;
	mad.lo.s32 	%r12, %r2, %r104, %r4;
	add.s32 	%r105, %r3, 7;
	mad.lo.s32 	%r13, %r2, %r105, %r4;
	mul.lo.s32 	%r106, %r2, %r1;
	mad.lo.s32 	%r14, %r106, %r95, %r4;
	mov.b32 	%r142, 0;
$L__BB1_3:
	setp.lt.u32 	%p3, %r95, 8;
	mov.u32 	%r108, %ctaid.y;
	mad.lo.s32 	%r109, %r96, %r108, %r142;
	mov.u32 	%r110, %ntid.y;
	mul.lo.s32 	%r16, %r109, %r110;
	mov.u32 	%r17, %tid.y;
	add.s32 	%r18, %r16, %r17;
	mul.lo.s32 	%r19, %r18, %r93;
	mov.b32 	%r162, 0;
	@%p3 bra 	$L__BB1_22;
	and.b32  	%r111, %r95, 2147483640;
	neg.s32 	%r160, %r111;
	add.s32 	%r159, %r6, %r19;
	mad.lo.s32 	%r112, %r94, %r6, %r17;
	add.s32 	%r158, %r112, %r16;
	add.s32 	%r157, %r8, %r19;
	mad.lo.s32 	%r113, %r94, %r8, %r17;
	add.s32 	%r156, %r113, %r16;
	add.s32 	%r155, %r9, %r19;
	mad.lo.s32 	%r114, %r94, %r9, %r17;
	add.s32 	%r154, %r114, %r16;
	add.s32 	%r153, %r10, %r19;
	mad.lo.s32 	%r115, %r94, %r10, %r17;
	add.s32 	%r152, %r115, %r16;
	add.s32 	%r151, %r11, %r19;
	mad.lo.s32 	%r116, %r94, %r11, %r17;
	add.s32 	%r150, %r116, %r16;
	add.s32 	%r149, %r12, %r19;
	mad.lo.s32 	%r117, %r94, %r12, %r17;
	add.s32 	%r148, %r117, %r16;
	add.s32 	%r147, %r13, %r19;
	mad.lo.s32 	%r118, %r94, %r13, %r17;
	add.s32 	%r146, %r118, %r16;
	mad.lo.s32 	%r119, %r94, %r14, %r17;
	add.s32 	%r145, %r119, %r16;
	add.s32 	%r144, %r14, %r19;
	mov.u32 	%r143, %r14;
$L__BB1_5:
	.pragma "nounroll";
	setp.ge.s32 	%p4, %r18, %r94;
	setp.ge.s32 	%p5, %r143, %r93;
	or.pred  	%p6, %p5, %p4;
	@%p6 bra 	$L__BB1_7;
	mul.wide.s32 	%rd5, %r144, 4;
	add.s64 	%rd6, %rd2, %rd5;
	ld.global.f32 	%f1, [%rd6];
	mul.wide.s32 	%rd7, %r145, 4;
	add.s64 	%rd8, %rd1, %rd7;
	st.global.f32 	[%rd8], %f1;
$L__BB1_7:
	add.s32 	%r55, %r2, %r143;
	setp.ge.s32 	%p8, %r55, %r93;
	or.pred  	%p9, %p8, %p4;
	@%p9 bra 	$L__BB1_9;
	mul.wide.s32 	%rd9, %r159, 4;
	add.s64 	%rd10, %rd2, %rd9;
	ld.global.f32 	%f2, [%rd10];
	mul.wide.s32 	%rd11, %r158, 4;
	add.s64 	%rd12, %rd1, %rd11;
	st.global.f32 	[%rd12], %f2;
$L__BB1_9:
	add.s32 	%r56, %r2, %r55;
	setp.ge.s32 	%p11, %r56, %r93;
	or.pred  	%p12, %p11, %p4;
	@%p12 bra 	$L__BB1_11;
	mul.wide.s32 	%rd13, %r157, 4;
	add.s64 	%rd14, %rd2, %rd13;
	ld.global.f32 	%f3, [%rd14];
	mul.wide.s32 	%rd15, %r156, 4;
	add.s64 	%rd16, %rd1, %rd15;
	st.global.f32 	[%rd16], %f3;
$L__BB1_11:
	add.s32 	%r57, %r2, %r56;
	setp.ge.s32 	%p14, %r57, %r93;
	or.pred  	%p15, %p14, %p4;
	@%p15 bra 	$L__BB1_13;
	mul.wide.s32 	%rd17, %r155, 4;
	add.s64 	%rd18, %rd2, %rd17;
	ld.global.f32 	%f4, [%rd18];
	mul.wide.s32 	%rd19, %r154, 4;
	add.s64 	%rd20, %rd1, %rd19;
	st.global.f32 	[%rd20], %f4;
$L__BB1_13:
	add.s32 	%r58, %r2, %r57;
	setp.ge.s32 	%p17, %r58, %r93;
	or.pred  	%p18, %p17, %p4;
	@%p18 bra 	$L__BB1_15;
	mul.wide.s32 	%rd21, %r153, 4;
	add.s64 	%rd22, %rd2, %rd21;
	ld.global.f32 	%f5, [%rd22];
	mul.wide.s32 	%rd23, %r152, 4;
	add.s64 	%rd24, %rd1, %rd23;
	st.global.f32 	[%rd24], %f5;
$L__BB1_15:
	add.s32 	%r59, %r2, %r58;
	setp.ge.s32 	%p20, %r59, %r93;
	or.pred  	%p21, %p20, %p4;
	@%p21 bra 	$L__BB1_17;
	mul.wide.s32 	%rd25, %r151, 4;
	add.s64 	%rd26, %rd2, %rd25;
	ld.global.f32 	%f6, [%rd26];
	mul.wide.s32 	%rd27, %r150, 4;
	add.s64 	%rd28, %rd1, %rd27;
	st.global.f32 	[%rd28], %f6;
$L__BB1_17:
	add.s32 	%r60, %r2, %r59;
	setp.ge.s32 	%p23, %r60, %r93;
	or.pred  	%p24, %p23, %p4;
	@%p24 bra 	$L__BB1_19;
	mul.wide.s32 	%rd29, %r149, 4;
	add.s64 	%rd30, %rd2, %rd29;
	ld.global.f32 	%f7, [%rd30];
	mul.wide.s32 	%rd31, %r148, 4;
	add.s64 	%rd32, %rd1, %rd31;
	st.global.f32 	[%rd32], %f7;
$L__BB1_19:
	add.s32 	%r120, %r2, %r60;
	setp.ge.s32 	%p26, %r120, %r93;
	or.pred  	%p27, %p26, %p4;
	@%p27 bra 	$L__BB1_21;
	mul.wide.s32 	%rd33, %r147, 4;
	add.s64 	%rd34, %rd2, %rd33;
	ld.global.f32 	%f8, [%rd34];
	mul.wide.s32 	%rd35, %r146, 4;
	add.s64 	%rd36, %rd1, %rd35;
	st.global.f32 	[%rd36], %f8;
$L__BB1_21:
	and.b32  	%r162, %r95, 2147483640;
	add.s32 	%r160, %r160, 8;
	shl.b32 	%r121, %r2, 3;
	add.s32 	%r159, %r159, %r121;
	add.s32 	%r158, %r158, %r7;
	add.s32 	%r157, %r157, %r121;
	add.s32 	%r156, %r156, %r7;
	add.s32 	%r155, %r155, %r121;
	add.s32 	%r154, %r154, %r7;
	add.s32 	%r153, %r153, %r121;
	add.s32 	%r152, %r152, %r7;
	add.s32 	%r151, %r151, %r121;
	add.s32 	%r150, %r150, %r7;
	add.s32 	%r149, %r149, %r121;
	add.s32 	%r148, %r148, %r7;
	add.s32 	%r147, %r147, %r121;
	add.s32 	%r146, %r146, %r7;
	add.s32 	%r145, %r145, %r7;
	add.s32 	%r144, %r144, %r121;
	add.s32 	%r143, %r143, %r121;
	setp.ne.s32 	%p28, %r160, 0;
	@%p28 bra 	$L__BB1_5;
$L__BB1_22:
	setp.eq.s32 	%p29, %r5, 0;
	@%p29 bra 	$L__BB1_43;
	add.s32 	%r122, %r5, -1;
	setp.lt.u32 	%p30, %r122, 3;
	@%p30 bra 	$L__BB1_33;
	setp.ge.s32 	%p31, %r18, %r94;
	add.s32 	%r123, %r162, %r3;
	mad.lo.s32 	%r81, %r123, %r2, %r4;
	setp.ge.s32 	%p32, %r81, %r93;
	or.pred  	%p33, %p32, %p31;
	@%p33 bra 	$L__BB1_26;
	add.s32 	%r124, %r81, %r19;
	mul.wide.s32 	%rd37, %r124, 4;
	add.s64 	%rd38, %rd2, %rd37;
	ld.global.f32 	%f9, [%rd38];
	mad.lo.s32 	%r125, %r81, %r94, %r18;
	mul.wide.s32 	%rd39, %r125, 4;
	add.s64 	%rd40, %rd1, %rd39;
	st.global.f32 	[%rd40], %f9;
$L__BB1_26:
	setp.ge.s32 	%p34, %r18, %r94;
	add.s32 	%r82, %r81, %r2;
	setp.ge.s32 	%p35, %r82, %r93;
	or.pred  	%p36, %p35, %p34;
	@%p36 bra 	$L__BB1_28;
	add.s32 	%r126, %r82, %r19;
	mul.wide.s32 	%rd41, %r126, 4;
	add.s64 	%rd42, %rd2, %rd41;
	ld.global.f32 	%f10, [%rd42];
	mad.lo.s32 	%r127, %r82, %r94, %r18;
	mul.wide.s32 	%rd43, %r127, 4;
	add.s64 	%rd44, %rd1, %rd43;
	st.global.f32 	[%rd44], %f10;
$L__BB1_28:
	setp.ge.s32 	%p37, %r18, %r94;
	add.s32 	%r83, %r82, %r2;
	setp.ge.s32 	%p38, %r83, %r93;
	or.pred  	%p39, %p38, %p37;
	@%p39 bra 	$L__BB1_30;
	add.s32 	%r128, %r83, %r19;
	mul.wide.s32 	%rd45, %r128, 4;
	add.s64 	%rd46, %rd2, %rd45;
	ld.global.f32 	%f11, [%rd46];
	mad.lo.s32 	%r129, %r83, %r94, %r18;
	mul.wide.s32 	%rd47, %r129, 4;
	add.s64 	%rd48, %rd1, %rd47;
	st.global.f32 	[%rd48], %f11;
$L__BB1_30:
	setp.ge.s32 	%p40, %r18, %r94;
	add.s32 	%r84, %r83, %r2;
	setp.ge.s32 	%p41, %r84, %r93;
	or.pred  	%p42, %p41, %p40;
	@%p42 bra 	$L__BB1_32;
	add.s32 	%r130, %r84, %r19;
	mul.wide.s32 	%rd49, %r130, 4;
	add.s64 	%rd50, %rd2, %rd49;
	ld.global.f32 	%f12, [%rd50];
	mad.lo.s32 	%r131, %r84, %r94, %r18;
	mul.wide.s32 	%rd51, %r131, 4;
	add.s64 	%rd52, %rd1, %rd51;
	st.global.f32 	[%rd52], %f12;
$L__BB1_32:
	add.s32 	%r162, %r162, 4;
$L__BB1_33:
	and.b32  	%r132, %r95, 3;
	setp.eq.s32 	%p43, %r132, 0;
	@%p43 bra 	$L__BB1_43;
	setp.eq.s32 	%p44, %r132, 1;
	@%p44 bra 	$L__BB1_40;
	setp.ge.s32 	%p45, %r18, %r94;
	add.s32 	%r133, %r162, %r3;
	mad.lo.s32 	%r87, %r133, %r2, %r4;
	setp.ge.s32 	%p46, %r87, %r93;
	or.pred  	%p47, %p46, %p45;
	@%p47 bra 	$L__BB1_37;
	add.s32 	%r134, %r87, %r19;
	mul.wide.s32 	%rd53, %r134, 4;
	add.s64 	%rd54, %rd2, %rd53;
	ld.global.f32 	%f13, [%rd54];
	mad.lo.s32 	%r135, %r87, %r94, %r18;
	mul.wide.s32 	%rd55, %r135, 4;
	add.s64 	%rd56, %rd1, %rd55;
	st.global.f32 	[%rd56], %f13;
$L__BB1_37:
	setp.ge.s32 	%p48, %r18, %r94;
	add.s32 	%r88, %r87, %r2;
	setp.ge.s32 	%p49, %r88, %r93;
	or.pred  	%p50, %p49, %p48;
	@%p50 bra 	$L__BB1_39;
	add.s32 	%r136, %r88, %r19;
	mul.wide.s32 	%rd57, %r136, 4;
	add.s64 	%rd58, %rd2, %rd57;
	ld.global.f32 	%f14, [%rd58];
	mad.lo.s32 	%r137, %r88, %r94, %r18;
	mul.wide.s32 	%rd59, %r137, 4;
	add.s64 	%rd60, %rd1, %rd59;
	st.global.f32 	[%rd60], %f14;
$L__BB1_39:
	add.s32 	%r162, %r162, 2;
$L__BB1_40:
	and.b32  	%r138, %r95, 1;
	setp.eq.b32 	%p51, %r138, 1;
	not.pred 	%p52, %p51;
	@%p52 bra 	$L__BB1_43;
	setp.ge.s32 	%p53, %r18, %r94;
	add.s32 	%r139, %r162, %r3;
	mad.lo.s32 	%r91, %r139, %r2, %r4;
	setp.ge.s32 	%p54, %r91, %r93;
	or.pred  	%p55, %p54, %p53;
	@%p55 bra 	$L__BB1_43;
	add.s32 	%r140, %r91, %r19;
	mul.wide.s32 	%rd61, %r140, 4;
	add.s64 	%rd62, %rd2, %rd61;
	ld.global.f32 	%f15, [%rd62];
	mad.lo.s32 	%r141, %r91, %r94, %r18;
	mul.wide.s32 	%rd63, %r141, 4;
	add.s64 	%rd64, %rd1, %rd63;
	st.global.f32 	[%rd64], %f15;
$L__BB1_43:
	add.s32 	%r142, %r142, 1;
	setp.ne.s32 	%p56, %r142, %r96;
	@%p56 bra 	$L__BB1_3;
$L__BB1_44:
	ret;

}


// ===== COMPILED SASS (sm_100) =====

	.target	sm_100

	.elftype	@"ET_EXEC"


//--------------------- .note.nv.tkinfo           --------------------------
	.section	.note.nv.tkinfo,"",@"SHT_NOTE"
	.sectionflags	@"SHF_NOTE_NV_TKINFO"
	.tkinfo
        /*0018*/ 	.word	0x00000002
        /*0030*/ 	.string	""
        /*0030*/ 	.string	"ptxas"
        /*0030*/ 	.string	"Cuda compilation tools, release 13.0, V13.0.88"
        /*0030*/ 	.string	"Build cuda_13.0.r13.0/compiler.36424714_0"
        /*0030*/ 	.string	"-arch sm_100 -m 64 "



//--------------------- .note.nv.cuinfo           --------------------------
	.section	.note.nv.cuinfo,"",@"SHT_NOTE"
	.sectionflags	@"SHF_NOTE_NV_CUINFO"
        /*0018*/ 	.short	0x0002
        /*001a*/ 	.short	0x0064
        /*001c*/ 	.short	0x0082
	.zero		2


//--------------------- .nv.info                  --------------------------
	.section	.nv.info,"",@"SHT_CUDA_INFO"
	.align	4


	//----- nvinfo : EIATTR_REGCOUNT
	.align		4
        /*0000*/ 	.byte	0x04, 0x2f
        /*0002*/ 	.short	(.L_1 - .L_0)
	.align		4
.L_0:
        /*0004*/ 	.word	index@(_ZN22computation_playground24transpose2d_naive_kernelEPfS0_ii)
        /*0008*/ 	.word	0x0000000a


	//----- nvinfo : EIATTR_FRAME_SIZE
	.align		4
.L_1:
        /*000c*/ 	.byte	0x04, 0x11
        /*000e*/ 	.short	(.L_3 - .L_2)
	.align		4
.L_2:
        /*0010*/ 	.word	index@(_ZN22computation_playground24transpose2d_naive_kernelEPfS0_ii)
        /*0014*/ 	.word	0x00000000


	//----- nvinfo : EIATTR_REGCOUNT
	.align		4
.L_3:
        /*0018*/ 	.byte	0x04, 0x2f
        /*001a*/ 	.short	(.L_5 - .L_4)
	.align		4
.L_4:
        /*001c*/ 	.word	index@(_ZN22computation_playground23transpose2d_tile_kernelEPfS0_iiii)
        /*0020*/ 	.word	0x00000020


	//----- nvinfo : EIATTR_FRAME_SIZE
	.align		4
.L_5:
        /*0024*/ 	.byte	0x04, 0x11
        /*0026*/ 	.short	(.L_7 - .L_6)
	.align		4
.L_6:
        /*0028*/ 	.word	index@(_ZN22computation_playground23transpose2d_tile_kernelEPfS0_iiii)
        /*002c*/ 	.word	0x00000000


	//----- nvinfo : EIATTR_MIN_STACK_SIZE
	.align		4
.L_7:
        /*0030*/ 	.byte	0x04, 0x12
        /*0032*/ 	.short	(.L_9 - .L_8)
	.align		4
.L_8:
        /*0034*/ 	.word	index@(_ZN22computation_playground23transpose2d_tile_kernelEPfS0_iiii)
        /*0038*/ 	.word	0x00000000


	//----- nvinfo : EIATTR_MIN_STACK_SIZE
	.align		4
.L_9:
        /*003c*/ 	.byte	0x04, 0x12
        /*003e*/ 	.short	(.L_11 - .L_10)
	.align		4
.L_10:
        /*0040*/ 	.word	index@(_ZN22computation_playground24transpose2d_naive_kernelEPfS0_ii)
        /*0044*/ 	.word	0x00000000
.L_11:


//--------------------- .nv.compat                --------------------------
	.section	.nv.compat,"",@"SHT_CUDA_COMPAT_INFO"
	.align	4
        /*0000*/ 	.byte	0x02, 0x09, 0x00, 0x00, 0x02, 0x02, 0x01, 0x00, 0x02, 0x05, 0x05, 0x00, 0x03, 0x07, 0x01, 0x01
        /*0010*/ 	.byte	0x02, 0x03, 0x00, 0x00, 0x02, 0x06, 0x01, 0x00, 0x04, 0x0b, 0x08, 0x00, 0x09, 0x00, 0x00, 0x00
        /*0020*/ 	.byte	0x00, 0x00, 0x00, 0x00


//--------------------- .nv.info._ZN22computation_playground23transpose2d_tile_kernelEPfS0_iiii --------------------------
	.section	.nv.info._ZN22computation_playground23transpose2d_tile_kernelEPfS0_iiii,"",@"SHT_CUDA_INFO"
	.sectionflags	@""
	.align	4


	//----- nvinfo : EIATTR_CUDA_API_VERSION
	.align		4
        /*0000*/ 	.byte	0x04, 0x37
        /*0002*/ 	.short	(.L_13 - .L_12)
.L_12:
        /*0004*/ 	.word	0x00000082


	//----- nvinfo : EIATTR_KPARAM_INFO
	.align		4
.L_13:
        /*0008*/ 	.byte	0x04, 0x17
        /*000a*/ 	.short	(.L_15 - .L_14)
.L_14:
        /*000c*/ 	.word	0x00000000
        /*0010*/ 	.short	0x0005
        /*0012*/ 	.short	0x001c
        /*0014*/ 	.byte	0x00, 0xf0, 0x11, 0x00


	//----- nvinfo : EIATTR_KPARAM_INFO
	.align		4
.L_15:
        /*0018*/ 	.byte	0x04, 0x17
        /*001a*/ 	.short	(.L_17 - .L_16)
.L_16:
        /*001c*/ 	.word	0x00000000
        /*0020*/ 	.short	0x0004
        /*0022*/ 	.short	0x0018
        /*0024*/ 	.byte	0x00, 0xf0, 0x11, 0x00


	//----- nvinfo : EIATTR_KPARAM_INFO
	.align		4
.L_17:
        /*0028*/ 	.byte	0x04, 0x17
        /*002a*/ 	.short	(.L_19 - .L_18)
.L_18:
        /*002c*/ 	.word	0x00000000
        /*0030*/ 	.short	0x0003
        /*0032*/ 	.short	0x0014
        /*0034*/ 	.byte	0x00, 0xf0, 0x11, 0x00


	//----- nvinfo : EIATTR_KPARAM_INFO
	.align		4
.L_19:
        /*0038*/ 	.byte	0x04, 0x17
        /*003a*/ 	.short	(.L_21 - .L_20)
.L_20:
        /*003c*/ 	.word	0x00000000
        /*0040*/ 	.short	0x0002
        /*0042*/ 	.short	0x0010
        /*0044*/ 	.byte	0x00, 0xf0, 0x11, 0x00


	//----- nvinfo : EIATTR_KPARAM_INFO
	.align		4
.L_21:
        /*0048*/ 	.byte	0x04, 0x17
        /*004a*/ 	.short	(.L_23 - .L_22)
.L_22:
        /*004c*/ 	.word	0x00000000
        /*0050*/ 	.short	0x0001
        /*0052*/ 	.short	0x0008
        /*0054*/ 	.byte	0x00, 0xf5, 0x21, 0x00


	//----- nvinfo : EIATTR_KPARAM_INFO
	.align		4
.L_23:
        /*0058*/ 	.byte	0x04, 0x17
        /*005a*/ 	.short	(.L_25 - .L_24)
.L_24:
        /*005c*/ 	.word	0x00000000
        /*0060*/ 	.short	0x0000
        /*0062*/ 	.short	0x0000
        /*0064*/ 	.byte	0x00, 0xf5, 0x21, 0x00


	//----- nvinfo : EIATTR_SPARSE_MMA_MASK
	.align		4
.L_25:
        /*0068*/ 	.byte	0x03, 0x50
        /*006a*/ 	.short	0x0000


	//----- nvinfo : EIATTR_MAXREG_COUNT
	.align		4
        /*006c*/ 	.byte	0x03, 0x1b
        /*006e*/ 	.short	0x00ff


	//----- nvinfo : EIATTR_MERCURY_ISA_VERSION
	.align		4
        /*0070*/ 	.byte	0x03, 0x5f
        /*0072*/ 	.short	0x0101


	//----- nvinfo : EIATTR_VRC_CTA_INIT_COUNT
	.align		4
        /*0074*/ 	.byte	0x02, 0x4a
	.zero		1
	.zero		1


	//----- nvinfo : EIATTR_EXIT_INSTR_OFFSETS
	.align		4
        /*0078*/ 	.byte	0x04, 0x1c
        /*007a*/ 	.short	(.L_27 - .L_26)


	//   ....[0]....
.L_26:
        /*007c*/ 	.word	0x00000030


	//   ....[1]....
        /*0080*/ 	.word	0x00000060


	//   ....[2]....
        /*0084*/ 	.word	0x00001020


	//----- nvinfo : EIATTR_CRS_STACK_SIZE
	.align		4
.L_27:
        /*0088*/ 	.byte	0x04, 0x1e
        /*008a*/ 	.short	(.L_29 - .L_28)
.L_28:
        /*008c*/ 	.word	0x00000000


	//----- nvinfo : EIATTR_CBANK_PARAM_SIZE
	.align		4
.L_29:
        /*0090*/ 	.byte	0x03, 0x19
        /*0092*/ 	.short	0x0020


	//----- nvinfo : EIATTR_PARAM_CBANK
	.align		4
        /*0094*/ 	.byte	0x04, 0x0a
        /*0096*/ 	.short	(.L_31 - .L_30)
	.align		4
.L_30:
        /*0098*/ 	.word	index@(.nv.constant0._ZN22computation_playground23transpose2d_tile_kernelEPfS0_iiii)
        /*009c*/ 	.short	0x0380
        /*009e*/ 	.short	0x0020


	//----- nvinfo : EIATTR_SW_WAR
	.align		4
.L_31:
        /*00a0*/ 	.byte	0x04, 0x36
        /*00a2*/ 	.short	(.L_33 - .L_32)
.L_32:
        /*00a4*/ 	.word	0x00000008
.L_33:


//--------------------- .nv.info._ZN22computation_playground24transpose2d_naive_kernelEPfS0_ii --------------------------
	.section	.nv.info._ZN22computation_playground24transpose2d_naive_kernelEPfS0_ii,"",@"SHT_CUDA_INFO"
	.sectionflags	@""
	.align	4


	//----- nvinfo : EIATTR_CUDA_API_VERSION
	.align		4
        /*0000*/ 	.byte	0x04, 0x37
        /*0002*/ 	.short	(.L_35 - .L_34)
.L_34:
        /*0004*/ 	.word	0x00000082


	//----- nvinfo : EIATTR_KPARAM_INFO
	.align		4
.L_35:
        /*0008*/ 	.byte	0x04, 0x17
        /*000a*/ 	.short	(.L_37 - .L_36)
.L_36:
        /*000c*/ 	.word	0x00000000
        /*0010*/ 	.short	0x0003
        /*0012*/ 	.short	0x0014
        /*0014*/ 	.byte	0x00, 0xf0, 0x11, 0x00


	//----- nvinfo : EIATTR_KPARAM_INFO
	.align		4
.L_37:
        /*0018*/ 	.byte	0x04, 0x17
        /*001a*/ 	.short	(.L_39 - .L_38)
.L_38:
        /*001c*/ 	.word	0x00000000
        /*0020*/ 	.short	0x0002
        /*0022*/ 	.short	0x0010
        /*0024*/ 	.byte	0x00, 0xf0, 0x11, 0x00


	//----- nvinfo : EIATTR_KPARAM_INFO
	.align		4
.L_39:
        /*0028*/ 	.byte	0x04, 0x17
        /*002a*/ 	.short	(.L_41 - .L_40)
.L_40:
        /*002c*/ 	.word	0x00000000
        /*0030*/ 	.short	0x0001
        /*0032*/ 	.short	0x0008
        /*0034*/ 	.byte	0x00, 0xf5, 0x21, 0x00


	//----- nvinfo : EIATTR_KPARAM_INFO
	.align		4
.L_41:
        /*0038*/ 	.byte	0x04, 0x17
        /*003a*/ 	.short	(.L_43 - .L_42)
.L_42:
        /*003c*/ 	.word	0x00000000
        /*0040*/ 	.short	0x0000
        /*0042*/ 	.short	0x0000
        /*0044*/ 	.byte	0x00, 0xf5, 0x21, 0x00


	//----- nvinfo : EIATTR_SPARSE_MMA_MASK
	.align		4
.L_43:
        /*0048*/ 	.byte	0x03, 0x50
        /*004a*/ 	.short	0x0000


	//----- nvinfo : EIATTR_MAXREG_COUNT
	.align		4
        /*004c*/ 	.byte	0x03, 0x1b
        /*004e*/ 	.short	0x00ff


	//----- nvinfo : EIATTR_MERCURY_ISA_VERSION
	.align		4
        /*0050*/ 	.byte	0x03, 0x5f
        /*0052*/ 	.short	0x0101


	//----- nvinfo : EIATTR_VRC_CTA_INIT_COUNT
	.align		4
        /*0054*/ 	.byte	0x02, 0x4a
	.zero		1
	.zero		1


	//----- nvinfo : EIATTR_EXIT_INSTR_OFFSETS
	.align		4
        /*0058*/ 	.byte	0x04, 0x1c
        /*005a*/ 	.short	(.L_45 - .L_44)


	//   ....[0]....
.L_44:
        /*005c*/ 	.word	0x00000070


	//   ....[1]....
        /*0060*/ 	.word	0x00000130


	//----- nvinfo : EIATTR_CBANK_PARAM_SIZE
	.align		4
.L_45:
        /*0064*/ 	.byte	0x03, 0x19
        /*0066*/ 	.short	0x0018


	//----- nvinfo : EIATTR_PARAM_CBANK
	.align		4
        /*0068*/ 	.byte	0x04, 0x0a
        /*006a*/ 	.short	(.L_47 - .L_46)
	.align		4
.L_46:
        /*006c*/ 	.word	index@(.nv.constant0._ZN22computation_playground24transpose2d_naive_kernelEPfS0_ii)
        /*0070*/ 	.short	0x0380
        /*0072*/ 	.short	0x0018


	//----- nvinfo : EIATTR_SW_WAR
	.align		4
.L_47:
        /*0074*/ 	.byte	0x04, 0x36
        /*0076*/ 	.short	(.L_49 - .L_48)
.L_48:
        /*0078*/ 	.word	0x00000008
.L_49:


//--------------------- .nv.callgraph             --------------------------
	.section	.nv.callgraph,"",@"SHT_CUDA_CALLGRAPH"
	.align	4
	.sectionentsize	8
	.align		4
        /*0000*/ 	.word	0x00000000
	.align		4
        /*0004*/ 	.word	0xffffffff
	.align		4
        /*0008*/ 	.word	0x00000000
	.align		4
        /*000c*/ 	.word	0xfffffffe
	.align		4
        /*0010*/ 	.word	0x00000000
	.align		4
        /*0014*/ 	.word	0xfffffffd
	.align		4
        /*0018*/ 	.word	0x00000000
	.align		4
        /*001c*/ 	.word	0xfffffffc


//--------------------- .text._ZN22computation_playground23transpose2d_tile_kernelEPfS0_iiii --------------------------
	.section	.text._ZN22computation_playground23transpose2d_tile_kernelEPfS0_iiii,"ax",@progbits
	.align	128
        .global         _ZN22computation_playground23transpose2d_tile_kernelEPfS0_iiii
        .type           _ZN22computation_playground23transpose2d_tile_kernelEPfS0_iiii,@function
        .size           _ZN22computation_playground23transpose2d_tile_kernelEPfS0_iiii,(.L_x_9 - _ZN22computation_playground23transpose2d_tile_kernelEPfS0_iiii)
        .other          _ZN22computation_playground23transpose2d_tile_kernelEPfS0_iiii,@"STO_CUDA_ENTRY STV_DEFAULT"
_ZN22computation_playground23transpose2d_tile_kernelEPfS0_iiii:
.text._ZN22computation_playground23transpose2d_tile_kernelEPfS0_iiii:
[----:B------:R-:W-:Y:S08]  /*0000*/  LDC R1, c[0x0][0x37c] ;  /* 0x0000df00ff017b82 */ /* 0x000ff00000000800 */
[----:B------:R-:W0:Y:S02]  /*0010*/  LDC R0, c[0x0][0x39c] ;  /* 0x0000e700ff007b82 */ /* 0x000e240000000800 */
[----:B0-----:R-:W-:-:S13]  /*0020*/  ISETP.GE.AND P0, PT, R0, 0x1, PT ;  /* 0x000000010000780c */ /* 0x001fda0003f06270 */
[----:B------:R-:W-:Y:S05]  /*0030*/  @!P0 EXIT ;  /* 0x000000000000894d */ /* 0x000fea0003800000 */
[----:B------:R-:W0:Y:S02]  /*0040*/  LDC R4, c[0x0][0x398] ;  /* 0x0000e600ff047b82 */ /* 0x000e240000000800 */
[----:B0-----:R-:W-:-:S13]  /*0050*/  ISETP.GE.AND P0, PT, R4, 0x1, PT ;  /* 0x000000010400780c */ /* 0x001fda0003f06270 */
[----:B------:R-:W-:Y:S05]  /*0060*/  @!P0 EXIT ;  /* 0x000000000000894d */ /* 0x000fea0003800000 */
[----:B------:R-:W0:Y:S01]  /*0070*/  S2R R3, SR_CTAID.X ;  /* 0x0000000000037919 */ /* 0x000e220000002500 */
[----:B------:R-:W0:Y:S01]  /*0080*/  LDC R0, c[0x0][0x360] ;  /* 0x0000d800ff007b82 */ /* 0x000e220000000800 */
[----:B------:R-:W1:Y:S01]  /*0090*/  LDCU UR4, c[0x0][0x394] ;  /* 0x00007280ff0477ac */ /* 0x000e620008000800 */
[----:B------:R-:W2:Y:S01]  /*00a0*/  S2R R5, SR_TID.X ;  /* 0x0000000000057919 */ /* 0x000ea20000002100 */
[----:B------:R-:W3:Y:S01]  /*00b0*/  LDCU.64 UR10, c[0x0][0x358] ;  /* 0x00006b00ff0a77ac */ /* 0x000ee20008000a00 */
[C---:B0-----:R-:W-:Y:S02]  /*00c0*/  IMAD R2, R3.reuse, R0, RZ ;  /* 0x0000000003027224 */ /* 0x041fe400078e02ff */
[-C--:B------:R-:W-:Y:S02]  /*00d0*/  IMAD R3, R3, R4.reuse, RZ ;  /* 0x0000000403037224 */ /* 0x080fe400078e02ff */
[----:B--2---:R-:W-:Y:S02]  /*00e0*/  IMAD R2, R2, R4, R5 ;  /* 0x0000000402027224 */ /* 0x004fe400078e0205 */
[----:B-1----:R-:W-:Y:S01]  /*00f0*/  IMAD R4, R0, UR4, RZ ;  /* 0x0000000400047c24 */ /* 0x002fe2000f8e02ff */
[----:B---3--:R-:W-:-:S06]  /*0100*/  UMOV UR4, URZ ;  /* 0x000000ff00047c82 */ /* 0x008fcc0008000000 */
.L_x_6:
[----:B0-----:R-:W0:Y:S01]  /*0110*/  S2UR UR5, SR_CTAID.Y ;  /* 0x00000000000579c3 */ /* 0x001e220000002600 */
[----:B-1----:R-:W1:Y:S01]  /*0120*/  S2R R21, SR_TID.Y ;  /* 0x0000000000157919 */ /* 0x002e620000002200 */
[----:B--2---:R-:W2:Y:S01]  /*0130*/  LDCU.64 UR8, c[0x0][0x398] ;  /* 0x00007300ff0877ac */ /* 0x004ea20008000a00 */
[----:B------:R-:W3:Y:S01]  /*0140*/  LDCU UR6, c[0x0][0x364] ;  /* 0x00006c80ff0677ac */ /* 0x000ee20008000800 */
[----:B--2---:R-:W-:Y:S02]  /*0150*/  UISETP.GE.U32.AND UP1, UPT, UR8, 0x8, UPT ;  /* 0x000000080800788c */ /* 0x004fe4000bf26070 */
[----:B0-----:R-:W-:Y:S02]  /*0160*/  UIMAD UR5, UR5, UR9, UR4 ;  /* 0x00000009050572a4 */ /* 0x001fe4000f8e0204 */
[----:B------:R-:W-:Y:S02]  /*0170*/  UIADD3 UR4, UPT, UPT, UR4, 0x1, URZ ;  /* 0x0000000104047890 */ /* 0x000fe4000fffe0ff */
[----:B---3--:R-:W-:-:S02]  /*0180*/  UIMAD UR6, UR5, UR6, URZ ;  /* 0x00000006050672a4 */ /* 0x008fc4000f8e02ff */
[----:B------:R-:W-:Y:S01]  /*0190*/  UISETP.NE.AND UP0, UPT, UR4, UR9, UPT ;  /* 0x000000090400728c */ /* 0x000fe2000bf05270 */
[----:B------:R-:W-:-:S03]  /*01a0*/  UMOV UR5, URZ ;  /* 0x000000ff00057c82 */ /* 0x000fc60008000000 */
[----:B-1----:R-:W-:Y:S01]  /*01b0*/  IADD3 R5, PT, PT, R21, UR6, RZ ;  /* 0x0000000615057c10 */ /* 0x002fe2000fffe0ff */
[----:B----4-:R-:W-:Y:S06]  /*01c0*/  BRA.U !UP1, `(.L_x_0) ;  /* 0x0000000909007547 */ /* 0x010fec000b800000 */
[----:B------:R-:W0:Y:S01]  /*01d0*/  S2R R7, SR_TID.X ;  /* 0x0000000000077919 */ /* 0x000e220000002100 */
[----:B------:R-:W1:Y:S01]  /*01e0*/  LDCU.64 UR12, c[0x0][0x390] ;  /* 0x00007200ff0c77ac */ /* 0x000e620008000a00 */
[C---:B------:R-:W-:Y:S01]  /*01f0*/  IMAD R6, R3.reuse, R0, R0 ;  /* 0x0000000003067224 */ /* 0x040fe200078e0200 */
[C---:B------:R-:W-:Y:S02]  /*0200*/  IADD3 R8, PT, PT, R3.reuse, 0x2, RZ ;  /* 0x0000000203087810 */ /* 0x040fe40007ffe0ff */
[C---:B------:R-:W-:Y:S01]  /*0210*/  IADD3 R9, PT, PT, R3.reuse, 0x3, RZ ;  /* 0x0000000303097810 */ /* 0x040fe20007ffe0ff */
[----:B------:R-:W-:Y:S01]  /*0220*/  ULOP3.LUT UR5, UR8, 0x7ffffff8, URZ, 0xc0, !UPT ;  /* 0x7ffffff808057892 */ /* 0x000fe2000f8ec0ff */
[C---:B------:R-:W-:Y:S01]  /*0230*/  IADD3 R11, PT, PT, R3.reuse, 0x4, RZ ;  /* 0x00000004030b7810 */ /* 0x040fe20007ffe0ff */
[----:B------:R-:W2:Y:S01]  /*0240*/  LDCU UR8, c[0x0][0x390] ;  /* 0x00007200ff0877ac */ /* 0x000ea20008000800 */
[C---:B------:R-:W-:Y:S02]  /*0250*/  IADD3 R13, PT, PT, R3.reuse, 0x5, RZ ;  /* 0x00000005030d7810 */ /* 0x040fe40007ffe0ff */
[C---:B------:R-:W-:Y:S01]  /*0260*/  IADD3 R15, PT, PT, R3.reuse, 0x6, RZ ;  /* 0x00000006030f7810 */ /* 0x040fe20007ffe0ff */
[----:B------:R-:W-:Y:S01]  /*0270*/  UIADD3 UR7, UPT, UPT, -UR5, URZ, URZ ;  /* 0x000000ff05077290 */ /* 0x000fe2000fffe1ff */
[----:B------:R-:W-:-:S02]  /*0280*/  IADD3 R14, PT, PT, R3, 0x7, RZ ;  /* 0x00000007030e7810 */ /* 0x000fc40007ffe0ff */
[C---:B-1----:R-:W-:Y:S01]  /*0290*/  ISETP.GE.AND P0, PT, R5.reuse, UR13, PT ;  /* 0x0000000d05007c0c */ /* 0x042fe2000bf06270 */
[----:B------:R-:W-:Y:S01]  /*02a0*/  IMAD R25, R5, UR12, R2 ;  /* 0x0000000c05197c24 */ /* 0x000fe2000f8e0202 */
[----:B0-----:R-:W-:Y:S01]  /*02b0*/  IADD3 R6, PT, PT, R6, R7, RZ ;  /* 0x0000000706067210 */ /* 0x001fe20007ffe0ff */
[-CC-:B------:R-:W-:Y:S02]  /*02c0*/  IMAD R8, R8, R0.reuse, R7.reuse ;  /* 0x0000000008087224 */ /* 0x180fe400078e0207 */
[-CC-:B------:R-:W-:Y:S02]  /*02d0*/  IMAD R10, R9, R0.reuse, R7.reuse ;  /* 0x00000000090a7224 */ /* 0x180fe400078e0207 */
[-CC-:B------:R-:W-:Y:S02]  /*02e0*/  IMAD R12, R11, R0.reuse, R7.reuse ;  /* 0x000000000b0c7224 */ /* 0x180fe400078e0207 */
[-CC-:B------:R-:W-:Y:S02]  /*02f0*/  IMAD R16, R13, R0.reuse, R7.reuse ;  /* 0x000000000d107224 */ /* 0x180fe400078e0207 */
[----:B------:R-:W-:-:S02]  /*0300*/  IMAD R18, R15, R0, R7 ;  /* 0x000000000f127224 */ /* 0x000fc400078e0207 */
[----:B------:R-:W-:Y:S02]  /*0310*/  IMAD R14, R14, R0, R7 ;  /* 0x000000000e0e7224 */ /* 0x000fe400078e0207 */
[--C-:B------:R-:W-:Y:S02]  /*0320*/  IMAD R7, R2, UR13, R21.reuse ;  /* 0x0000000d02077c24 */ /* 0x100fe4000f8e0215 */
[--C-:B------:R-:W-:Y:S02]  /*0330*/  IMAD R9, R6, UR13, R21.reuse ;  /* 0x0000000d06097c24 */ /* 0x100fe4000f8e0215 */
[--C-:B------:R-:W-:Y:S01]  /*0340*/  IMAD R11, R8, UR13, R21.reuse ;  /* 0x0000000d080b7c24 */ /* 0x100fe2000f8e0215 */
[----:B------:R-:W-:Y:S01]  /*0350*/  IADD3 R7, PT, PT, R7, UR6, RZ ;  /* 0x0000000607077c10 */ /* 0x000fe2000fffe0ff */
        /* <DEDUP_REMOVED lines=8> */
[----:B------:R-:W-:Y:S01]  /*03e0*/  IMAD R21, R14, UR13, R21 ;  /* 0x0000000d0e157c24 */ /* 0x000fe2000f8e0215 */
[----:B------:R-:W-:Y:S01]  /*03f0*/  IADD3 R17, PT, PT, R17, UR6, RZ ;  /* 0x0000000611117c10 */ /* 0x000fe2000fffe0ff */
[----:B------:R-:W-:Y:S01]  /*0400*/  IMAD R27, R5, UR12, R6 ;  /* 0x0000000c051b7c24 */ /* 0x000fe2000f8e0206 */
[----:B------:R-:W-:Y:S01]  /*0410*/  IADD3 R19, PT, PT, R19, UR6, RZ ;  /* 0x0000000613137c10 */ /* 0x000fe2000fffe0ff */
[----:B------:R-:W-:Y:S01]  /*0420*/  IMAD R29, R5, UR12, R8 ;  /* 0x0000000c051d7c24 */ /* 0x000fe2000f8e0208 */
[----:B------:R-:W-:Y:S01]  /*0430*/  IADD3 R21, PT, PT, R21, UR6, RZ ;  /* 0x0000000615157c10 */ /* 0x000fe2000fffe0ff */
[----:B------:R-:W-:-:S02]  /*0440*/  IMAD R6, R5, UR12, R10 ;  /* 0x0000000c05067c24 */ /* 0x000fc4000f8e020a */
[C---:B------:R-:W-:Y:S02]  /*0450*/  IMAD R8, R5.reuse, UR12, R12 ;  /* 0x0000000c05087c24 */ /* 0x040fe4000f8e020c */
[C---:B------:R-:W-:Y:S01]  /*0460*/  IMAD R10, R5.reuse, UR12, R16 ;  /* 0x0000000c050a7c24 */ /* 0x040fe2000f8e0210 */
[----:B------:R-:W-:Y:S01]  /*0470*/  MOV R16, R2 ;  /* 0x0000000200107202 */ /* 0x000fe20000000f00 */
[C---:B------:R-:W-:Y:S02]  /*0480*/  IMAD R12, R5.reuse, UR12, R18 ;  /* 0x0000000c050c7c24 */ /* 0x040fe4000f8e0212 */
[----:B--2---:R-:W-:-:S07]  /*0490*/  IMAD R14, R5, UR12, R14 ;  /* 0x0000000c050e7c24 */ /* 0x004fce000f8e020e */
.L_x_1:
[----:B0-----:R-:W0:Y:S01]  /*04a0*/  LDC.64 R22, c[0x0][0x380] ;  /* 0x0000e000ff167b82 */ /* 0x001e220000000a00 */
[----:B------:R-:W-:-:S13]  /*04b0*/  ISETP.GE.OR P1, PT, R16, UR8, P0 ;  /* 0x0000000810007c0c */ /* 0x000fda0008726670 */
[----:B0-----:R-:W-:-:S05]  /*04c0*/  @!P1 IMAD.WIDE R22, R25, 0x4, R22 ;  /* 0x0000000419169825 */ /* 0x001fca00078e0216 */
[----:B------:R0:W2:Y:S01]  /*04d0*/  @!P1 LDG.E R20, desc[UR10][R22.64] ;  /* 0x0000000a16149981 */ /* 0x0000a2000c1e1900 */
[----:B------:R-:W-:Y:S01]  /*04e0*/  IADD3 R18, PT, PT, R0, R16, RZ ;  /* 0x0000001000127210 */ /* 0x000fe20007ffe0ff */
[----:B0-----:R-:W0:Y:S02]  /*04f0*/  LDC.64 R22, c[0x0][0x388] ;  /* 0x0000e200ff167b82 */ /* 0x001e240000000a00 */
[----:B0-----:R-:W-:-:S05]  /*0500*/  @!P1 IMAD.WIDE R22, R7, 0x4, R22 ;  /* 0x0000000407169825 */ /* 0x001fca00078e0216 */
[----:B--2---:R0:W-:Y:S01]  /*0510*/  @!P1 STG.E desc[UR10][R22.64], R20 ;  /* 0x0000001416009986 */ /* 0x0041e2000c10190a */
[----:B------:R-:W-:Y:S01]  /*0520*/  ISETP.GE.OR P1, PT, R18, UR8, P0 ;  /* 0x0000000812007c0c */ /* 0x000fe20008726670 */
[----:B0-----:R-:W0:-:S12]  /*0530*/  LDC.64 R22, c[0x0][0x380] ;  /* 0x0000e000ff167b82 */ /* 0x001e180000000a00 */
        /* <DEDUP_REMOVED lines=50> */
[----:B------:R-:W-:Y:S01]  /*0860*/  UIADD3 UR7, UPT, UPT, UR7, 0x8, URZ ;  /* 0x0000000807077890 */ /* 0x000fe2000fffe0ff */
[C---:B------:R-:W-:Y:S02]  /*0870*/  LEA R16, R0.reuse, R16, 0x3 ;  /* 0x0000001000107211 */ /* 0x040fe400078e18ff */
[----:B------:R-:W-:Y:S01]  /*0880*/  LEA R25, R0, R25, 0x3 ;  /* 0x0000001900197211 */ /* 0x000fe200078e18ff */
[----:B------:R-:W-:Y:S01]  /*0890*/  UISETP.NE.AND UP1, UPT, UR7, URZ, UPT ;  /* 0x000000ff0700728c */ /* 0x000fe2000bf25270 */
[----:B------:R-:W-:Y:S02]  /*08a0*/  LEA R7, R4, R7, 0x3 ;  /* 0x0000000704077211 */ /* 0x000fe400078e18ff */
[----:B------:R-:W-:Y:S01]  /*08b0*/  LEA R27, R0, R27, 0x3 ;  /* 0x0000001b001b7211 */ /* 0x000fe200078e18ff */
[----:B0-----:R-:W0:Y:S01]  /*08c0*/  LDC.64 R22, c[0x0][0x388] ;  /* 0x0000e200ff167b82 */ /* 0x001e220000000a00 */
[----:B------:R-:W-:-:S02]  /*08d0*/  LEA R9, R4, R9, 0x3 ;  /* 0x0000000904097211 */ /* 0x000fc400078e18ff */
[----:B------:R-:W-:Y:S02]  /*08e0*/  LEA R29, R0, R29, 0x3 ;  /* 0x0000001d001d7211 */ /* 0x000fe400078e18ff */
[----:B------:R-:W-:Y:S02]  /*08f0*/  LEA R11, R4, R11, 0x3 ;  /* 0x0000000b040b7211 */ /* 0x000fe400078e18ff */
[----:B------:R-:W-:Y:S02]  /*0900*/  LEA R6, R0, R6, 0x3 ;  /* 0x0000000600067211 */ /* 0x000fe400078e18ff */
[----:B------:R-:W-:Y:S02]  /*0910*/  LEA R13, R4, R13, 0x3 ;  /* 0x0000000d040d7211 */ /* 0x000fe400078e18ff */
[----:B------:R-:W-:Y:S02]  /*0920*/  LEA R8, R0, R8, 0x3 ;  /* 0x0000000800087211 */ /* 0x000fe400078e18ff */
[----:B------:R-:W-:-:S02]  /*0930*/  LEA R15, R4, R15, 0x3 ;  /* 0x0000000f040f7211 */ /* 0x000fc400078e18ff */
[----:B------:R-:W-:Y:S02]  /*0940*/  LEA R10, R0, R10, 0x3 ;  /* 0x0000000a000a7211 */ /* 0x000fe400078e18ff */
[----:B------:R-:W-:Y:S02]  /*0950*/  LEA R17, R4, R17, 0x3 ;  /* 0x0000001104117211 */ /* 0x000fe400078e18ff */
[----:B------:R-:W-:Y:S02]  /*0960*/  LEA R12, R0, R12, 0x3 ;  /* 0x0000000c000c7211 */ /* 0x000fe400078e18ff */
[----:B------:R-:W-:Y:S02]  /*0970*/  LEA R19, R4, R19, 0x3 ;  /* 0x0000001304137211 */ /* 0x000fe400078e18ff */
[----:B------:R-:W-:Y:S01]  /*0980*/  LEA R14, R0, R14, 0x3 ;  /* 0x0000000e000e7211 */ /* 0x000fe200078e18ff */
[----:B0-----:R-:W-:Y:S01]  /*0990*/  @!P1 IMAD.WIDE R22, R21, 0x4, R22 ;  /* 0x0000000415169825 */ /* 0x001fe200078e0216 */
[----:B------:R-:W-:-:S04]  /*09a0*/  LEA R21, R4, R21, 0x3 ;  /* 0x0000001504157211 */ /* 0x000fc800078e18ff */
[----:B--2---:R0:W-:Y:S01]  /*09b0*/  @!P1 STG.E desc[UR10][R22.64], R18 ;  /* 0x0000001216009986 */ /* 0x0041e2000c10190a */
[----:B------:R-:W-:Y:S05]  /*09c0*/  BRA.U UP1, `(.L_x_1) ;  /* 0xfffffff901b47547 */ /* 0x000fea000b83ffff */
.L_x_0:
[----:B------:R-:W1:Y:S02]  /*09d0*/  LDCU UR6, c[0x0][0x398] ;  /* 0x00007300ff0677ac */ /* 0x000e640008000800 */
[----:B-1----:R-:W-:-:S04]  /*09e0*/  ULOP3.LUT UR6, UR6, 0x7, URZ, 0xc0, !UPT ;  /* 0x0000000706067892 */ /* 0x002fc8000f8ec0ff */
[----:B------:R-:W-:-:S09]  /*09f0*/  UISETP.NE.AND UP1, UPT, UR6, URZ, UPT ;  /* 0x000000ff0600728c */ /* 0x000fd2000bf25270 */
[----:B------:R-:W-:Y:S05]  /*0a00*/  BRA.U !UP1, `(.L_x_2) ;  /* 0x0000000509807547 */ /* 0x000fea000b800000 */
[----:B------:R-:W1:Y:S01]  /*0a10*/  S2R R7, SR_TID.X ;  /* 0x0000000000077919 */ /* 0x000e620000002100 */
[----:B------:R-:W2:Y:S01]  /*0a20*/  LDCU UR7, c[0x0][0x398] ;  /* 0x00007300ff0777ac */ /* 0x000ea20008000800 */
[----:B------:R-:W-:-:S04]  /*0a30*/  UIADD3 UR6, UPT, UPT, UR6, -0x1, URZ ;  /* 0xffffffff06067890 */ /* 0x000fc8000fffe0ff */
[----:B------:R-:W-:Y:S02]  /*0a40*/  UISETP.GE.U32.AND UP1, UPT, UR6, 0x3, UPT ;  /* 0x000000030600788c */ /* 0x000fe4000bf26070 */
[----:B--2---:R-:W-:-:S07]  /*0a50*/  ULOP3.LUT UP2, UR8, UR7, 0x3, URZ, 0xc0, !UPT ;  /* 0x0000000307087892 */ /* 0x004fce000f84c0ff */
[----:B------:R-:W-:Y:S05]  /*0a60*/  BRA.U !UP1, `(.L_x_3) ;  /* 0x0000000109b07547 */ /* 0x000fea000b800000 */
[----:B------:R-:W2:Y:S01]  /*0a70*/  LDCU.64 UR12, c[0x0][0x390] ;  /* 0x00007200ff0c77ac */ /* 0x000ea20008000a00 */
[----:B------:R-:W-:Y:S01]  /*0a80*/  IADD3 R6, PT, PT, R3, UR5, RZ ;  /* 0x0000000503067c10 */ /* 0x000fe2000fffe0ff */
[----:B------:R-:W3:Y:S04]  /*0a90*/  LDC.64 R8, c[0x0][0x380] ;  /* 0x0000e000ff087b82 */ /* 0x000ee80000000a00 */
[----:B-1----:R-:W-:-:S04]  /*0aa0*/  IMAD R6, R6, R0, R7 ;  /* 0x0000000006067224 */ /* 0x002fc800078e0207 */
[----:B------:R-:W1:Y:S01]  /*0ab0*/  LDC.64 R12, c[0x0][0x380] ;  /* 0x0000e000ff0c7b82 */ /* 0x000e620000000a00 */
[----:B--2---:R-:W-:-:S04]  /*0ac0*/  ISETP.GE.AND P0, PT, R5, UR13, PT ;  /* 0x0000000d05007c0c */ /* 0x004fc8000bf06270 */
[----:B------:R-:W-:-:S13]  /*0ad0*/  ISETP.GE.OR P1, PT, R6, UR12, P0 ;  /* 0x0000000c06007c0c */ /* 0x000fda0008726670 */
[----:B------:R-:W-:-:S04]  /*0ae0*/  @!P1 IMAD R11, R5, UR12, R6 ;  /* 0x0000000c050b9c24 */ /* 0x000fc8000f8e0206 */
[----:B---3--:R-:W-:Y:S02]  /*0af0*/  @!P1 IMAD.WIDE R8, R11, 0x4, R8 ;  /* 0x000000040b089825 */ /* 0x008fe400078e0208 */
[----:B------:R-:W2:Y:S03]  /*0b00*/  LDC.64 R10, c[0x0][0x388] ;  /* 0x0000e200ff0a7b82 */ /* 0x000ea60000000a00 */
[----:B------:R3:W4:Y:S01]  /*0b10*/  @!P1 LDG.E R17, desc[UR10][R8.64] ;  /* 0x0000000a08119981 */ /* 0x000722000c1e1900 */
[C---:B------:R-:W-:Y:S01]  /*0b20*/  IADD3 R16, PT, PT, R6.reuse, R0, RZ ;  /* 0x0000000006107210 */ /* 0x040fe20007ffe0ff */
[----:B------:R-:W-:-:S03]  /*0b30*/  @!P1 IMAD R15, R6, UR13, R5 ;  /* 0x0000000d060f9c24 */ /* 0x000fc6000f8e0205 */
[----:B------:R-:W-:Y:S01]  /*0b40*/  ISETP.GE.OR P2, PT, R16, UR12, P0 ;  /* 0x0000000c10007c0c */ /* 0x000fe20008746670 */
[----:B---3--:R-:W3:-:S12]  /*0b50*/  LDC.64 R8, c[0x0][0x388] ;  /* 0x0000e200ff087b82 */ /* 0x008ed80000000a00 */
[----:B------:R-:W-:Y:S02]  /*0b60*/  @!P2 IMAD R19, R5, UR12, R16 ;  /* 0x0000000c0513ac24 */ /* 0x000fe4000f8e0210 */
[----:B--2---:R-:W-:Y:S02]  /*0b70*/  @!P1 IMAD.WIDE R10, R15, 0x4, R10 ;  /* 0x000000040f0a9825 */ /* 0x004fe400078e020a */
[----:B------:R-:W2:Y:S02]  /*0b80*/  LDC.64 R14, c[0x0][0x380] ;  /* 0x0000e000ff0e7b82 */ /* 0x000ea40000000a00 */
[----:B-1----:R-:W-:Y:S01]  /*0b90*/  @!P2 IMAD.WIDE R12, R19, 0x4, R12 ;  /* 0x00000004130ca825 */ /* 0x002fe200078e020c */
[----:B----4-:R1:W-:Y:S04]  /*0ba0*/  @!P1 STG.E desc[UR10][R10.64], R17 ;  /* 0x000000110a009986 */ /* 0x0103e8000c10190a */
[----:B------:R4:W5:Y:S01]  /*0bb0*/  @!P2 LDG.E R19, desc[UR10][R12.64] ;  /* 0x0000000a0c13a981 */ /* 0x000962000c1e1900 */
[C---:B------:R-:W-:Y:S01]  /*0bc0*/  IADD3 R6, PT, PT, R16.reuse, R0, RZ ;  /* 0x0000000010067210 */ /* 0x040fe20007ffe0ff */
[----:B------:R-:W-:-:S03]  /*0bd0*/  @!P2 IMAD R21, R16, UR13, R5 ;  /* 0x0000000d1015ac24 */ /* 0x000fc6000f8e0205 */
[----:B------:R-:W-:Y:S01]  /*0be0*/  ISETP.GE.OR P1, PT, R6, UR12, P0 ;  /* 0x0000000c06007c0c */ /* 0x000fe20008726670 */
[----:B---3--:R-:W-:Y:S01]  /*0bf0*/  @!P2 IMAD.WIDE R8, R21, 0x4, R8 ;  /* 0x000000041508a825 */ /* 0x008fe200078e0208 */
[----:B-1----:R-:W1:Y:S08]  /*0c00*/  LDC.64 R10, c[0x0][0x388] ;  /* 0x0000e200ff0a7b82 */ /* 0x002e700000000a00 */
[----:B----4-:R-:W3:Y:S03]  /*0c10*/  LDC.64 R12, c[0x0][0x380] ;  /* 0x0000e000ff0c7b82 */ /* 0x010ee60000000a00 */
[----:B0-----:R-:W-:-:S04]  /*0c20*/  @!P1 IMAD R23, R5, UR12, R6 ;  /* 0x0000000c05179c24 */ /* 0x001fc8000f8e0206 */
[----:B--2---:R-:W-:Y:S01]  /*0c30*/  @!P1 IMAD.WIDE R14, R23, 0x4, R14 ;  /* 0x00000004170e9825 */ /* 0x004fe200078e020e */
[----:B------:R-:W-:Y:S01]  /*0c40*/  IADD3 R16, PT, PT, R6, R0, RZ ;  /* 0x0000000006107210 */ /* 0x000fe20007ffe0ff */
[----:B-----5:R0:W-:Y:S04]  /*0c50*/  @!P2 STG.E desc[UR10][R8.64], R19 ;  /* 0x000000130800a986 */ /* 0x0201e8000c10190a */
[----:B------:R-:W2:Y:S01]  /*0c60*/  @!P1 LDG.E R15, desc[UR10][R14.64] ;  /* 0x0000000a0e0f9981 */ /* 0x000ea2000c1e1900 */
[----:B------:R-:W-:Y:S01]  /*0c70*/  ISETP.GE.OR P0, PT, R16, UR12, P0 ;  /* 0x0000000c10007c0c */ /* 0x000fe20008706670 */
[----:B------:R-:W-:-:S04]  /*0c80*/  @!P1 IMAD R17, R6, UR13, R5 ;  /* 0x0000000d06119c24 */ /* 0x000fc8000f8e0205 */
[----:B-1----:R-:W-:Y:S01]  /*0c90*/  @!P1 IMAD.WIDE R10, R17, 0x4, R10 ;  /* 0x00000004110a9825 */ /* 0x002fe200078e020a */
[----:B0-----:R-:W0:Y:S07]  /*0ca0*/  LDC.64 R8, c[0x0][0x388] ;  /* 0x0000e200ff087b82 */ /* 0x001e2e0000000a00 */
[----:B------:R-:W-:-:S04]  /*0cb0*/  @!P0 IMAD R21, R5, UR12, R16 ;  /* 0x0000000c05158c24 */ /* 0x000fc8000f8e0210 */
[----:B---3--:R-:W-:Y:S01]  /*0cc0*/  @!P0 IMAD.WIDE R12, R21, 0x4, R12 ;  /* 0x00000004150c8825 */ /* 0x008fe200078e020c */
[----:B--2---:R2:W-:Y:S05]  /*0cd0*/  @!P1 STG.E desc[UR10][R10.64], R15 ;  /* 0x0000000f0a009986 */ /* 0x0045ea000c10190a */
[----:B------:R-:W3:Y:S01]  /*0ce0*/  @!P0 LDG.E R13, desc[UR10][R12.64] ;  /* 0x0000000a0c0d8981 */ /* 0x000ee2000c1e1900 */
[----:B------:R-:W-:Y:S01]  /*0cf0*/  @!P0 IMAD R17, R16, UR13, R5 ;  /* 0x0000000d10118c24 */ /* 0x000fe2000f8e0205 */
[----:B------:R-:W-:-:S03]  /*0d00*/  UIADD3 UR5, UPT, UPT, UR5, 0x4, URZ ;  /* 0x0000000405057890 */ /* 0x000fc6000fffe0ff */
[----:B0-----:R-:W-:-:S05]  /*0d10*/  @!P0 IMAD.WIDE R8, R17, 0x4, R8 ;  /* 0x0000000411088825 */ /* 0x001fca00078e0208 */
[----:B---3--:R2:W-:Y:S04]  /*0d20*/  @!P0 STG.E desc[UR10][R8.64], R13 ;  /* 0x0000000d08008986 */ /* 0x0085e8000c10190a */
.L_x_3:
[----:B------:R-:W-:Y:S05]  /*0d30*/  BRA.U !UP2, `(.L_x_2) ;  /* 0x000000010ab47547 */ /* 0x000fea000b800000 */
[----:B------:R-:W-:Y:S02]  /*0d40*/  UISETP.NE.AND UP1, UPT, UR8, 0x1, UPT ;  /* 0x000000010800788c */ /* 0x000fe4000bf25270 */
[----:B------:R-:W-:-:S04]  /*0d50*/  ULOP3.LUT UR6, UR7, 0x1, URZ, 0xc0, !UPT ;  /* 0x0000000107067892 */ /* 0x000fc8000f8ec0ff */
[----:B------:R-:W-:-:S03]  /*0d60*/  UISETP.NE.U32.AND UP2, UPT, UR6, 0x1, UPT ;  /* 0x000000010600788c */ /* 0x000fc6000bf45070 */
[----:B------:R-:W-:Y:S08]  /*0d70*/  BRA.U !UP1, `(.L_x_4) ;  /* 0x0000000109607547 */ /* 0x000ff0000b800000 */
[----:B------:R-:W3:Y:S01]  /*0d80*/  LDCU.64 UR6, c[0x0][0x390] ;  /* 0x00007200ff0677ac */ /* 0x000ee20008000a00 */
[----:B------:R-:W-:Y:S01]  /*0d90*/  IADD3 R6, PT, PT, R3, UR5, RZ ;  /* 0x0000000503067c10 */ /* 0x000fe2000fffe0ff */
[----:B--2---:R-:W2:Y:S04]  /*0da0*/  LDC.64 R8, c[0x0][0x380] ;  /* 0x0000e000ff087b82 */ /* 0x004ea80000000a00 */
[----:B-1----:R-:W-:-:S04]  /*0db0*/  IMAD R14, R6, R0, R7 ;  /* 0x00000000060e7224 */ /* 0x002fc800078e0207 */
[----:B------:R-:W1:Y:S01]  /*0dc0*/  LDC.64 R12, c[0x0][0x380] ;  /* 0x0000e000ff0c7b82 */ /* 0x000e620000000a00 */
[----:B---3--:R-:W-:-:S04]  /*0dd0*/  ISETP.GE.AND P0, PT, R5, UR7, PT ;  /* 0x0000000705007c0c */ /* 0x008fc8000bf06270 */
[----:B------:R-:W-:-:S13]  /*0de0*/  ISETP.GE.OR P1, PT, R14, UR6, P0 ;  /* 0x000000060e007c0c */ /* 0x000fda0008726670 */
[----:B------:R-:W-:-:S04]  /*0df0*/  @!P1 IMAD R11, R5, UR6, R14 ;  /* 0x00000006050b9c24 */ /* 0x000fc8000f8e020e */
[----:B--2---:R-:W-:Y:S02]  /*0e00*/  @!P1 IMAD.WIDE R8, R11, 0x4, R8 ;  /* 0x000000040b089825 */ /* 0x004fe400078e0208 */
[----:B------:R-:W2:Y:S03]  /*0e10*/  LDC.64 R10, c[0x0][0x388] ;  /* 0x0000e200ff0a7b82 */ /* 0x000ea60000000a00 */
[----:B------:R3:W4:Y:S01]  /*0e20*/  @!P1 LDG.E R15, desc[UR10][R8.64] ;  /* 0x0000000a080f9981 */ /* 0x000722000c1e1900 */
[C---:B------:R-:W-:Y:S01]  /*0e30*/  IADD3 R6, PT, PT, R14.reuse, R0, RZ ;  /* 0x000000000e067210 */ /* 0x040fe20007ffe0ff */
[----:B------:R-:W-:-:S03]  /*0e40*/  @!P1 IMAD R17, R14, UR7, R5 ;  /* 0x000000070e119c24 */ /* 0x000fc6000f8e0205 */
[----:B------:R-:W-:Y:S01]  /*0e50*/  ISETP.GE.OR P0, PT, R6, UR6, P0 ;  /* 0x0000000606007c0c */ /* 0x000fe20008706670 */
[----:B---3--:R-:W3:-:S12]  /*0e60*/  LDC.64 R8, c[0x0][0x388] ;  /* 0x0000e200ff087b82 */ /* 0x008ed80000000a00 */
[----:B------:R-:W-:Y:S02]  /*0e70*/  @!P0 IMAD R19, R5, UR6, R6 ;  /* 0x0000000605138c24 */ /* 0x000fe4000f8e0206 */
[----:B--2---:R-:W-:-:S04]  /*0e80*/  @!P1 IMAD.WIDE R10, R17, 0x4, R10 ;  /* 0x00000004110a9825 */ /* 0x004fc800078e020a */
[----:B-1----:R-:W-:Y:S01]  /*0e90*/  @!P0 IMAD.WIDE R12, R19, 0x4, R12 ;  /* 0x00000004130c8825 */ /* 0x002fe200078e020c */
[----:B----4-:R4:W-:Y:S05]  /*0ea0*/  @!P1 STG.E desc[UR10][R10.64], R15 ;  /* 0x0000000f0a009986 */ /* 0x0109ea000c10190a */
[----:B------:R-:W2:Y:S01]  /*0eb0*/  @!P0 LDG.E R13, desc[UR10][R12.64] ;  /* 0x0000000a0c0d8981 */ /* 0x000ea2000c1e1900 */
[----:B------:R-:W-:Y:S01]  /*0ec0*/  @!P0 IMAD R17, R6, UR7, R5 ;  /* 0x0000000706118c24 */ /* 0x000fe2000f8e0205 */
[----:B------:R-:W-:-:S03]  /*0ed0*/  UIADD3 UR5, UPT, UPT, UR5, 0x2, URZ ;  /* 0x0000000205057890 */ /* 0x000fc6000fffe0ff */
[----:B---3--:R-:W-:-:S05]  /*0ee0*/  @!P0 IMAD.WIDE R8, R17, 0x4, R8 ;  /* 0x0000000411088825 */ /* 0x008fca00078e0208 */
[----:B--2---:R4:W-:Y:S04]  /*0ef0*/  @!P0 STG.E desc[UR10][R8.64], R13 ;  /* 0x0000000d08008986 */ /* 0x0049e8000c10190a */
.L_x_4:
[----:B------:R-:W-:Y:S05]  /*0f00*/  BRA.U UP2, `(.L_x_2) ;  /* 0x0000000102407547 */ /* 0x000fea000b800000 */
[----:B------:R-:W3:Y:S01]  /*0f10*/  LDCU.64 UR6, c[0x0][0x390] ;  /* 0x00007200ff0677ac */ /* 0x000ee20008000a00 */
[----:B------:R-:W-:Y:S01]  /*0f20*/  IADD3 R6, PT, PT, R3, UR5, RZ ;  /* 0x0000000503067c10 */ /* 0x000fe2000fffe0ff */
[----:B------:R-:W-:Y:S04]  /*0f30*/  BSSY.RECONVERGENT B0, `(.L_x_2) ;  /* 0x000000d000007945 */ /* 0x000fe80003800200 */
[----:B-12-4-:R-:W-:Y:S01]  /*0f40*/  IMAD R10, R6, R0, R7 ;  /* 0x00000000060a7224 */ /* 0x016fe200078e0207 */
[----:B---3--:R-:W-:-:S04]  /*0f50*/  ISETP.GE.AND P0, PT, R5, UR7, PT ;  /* 0x0000000705007c0c */ /* 0x008fc8000bf06270 */
[----:B------:R-:W-:-:S13]  /*0f60*/  ISETP.GE.OR P0, PT, R10, UR6, P0 ;  /* 0x000000060a007c0c */ /* 0x000fda0008706670 */
[----:B------:R-:W-:Y:S05]  /*0f70*/  @P0 BRA `(.L_x_5) ;  /* 0x0000000000200947 */ /* 0x000fea0003800000 */
[----:B------:R-:W1:Y:S01]  /*0f80*/  LDC.64 R6, c[0x0][0x380] ;  /* 0x0000e000ff067b82 */ /* 0x000e620000000a00 */
[----:B------:R-:W-:-:S04]  /*0f90*/  IMAD R9, R5, UR6, R10 ;  /* 0x0000000605097c24 */ /* 0x000fc8000f8e020a */
[----:B-1----:R-:W-:-:S03]  /*0fa0*/  IMAD.WIDE R6, R9, 0x4, R6 ;  /* 0x0000000409067825 */ /* 0x002fc600078e0206 */
[----:B------:R-:W1:Y:S03]  /*0fb0*/  LDC.64 R8, c[0x0][0x388] ;  /* 0x0000e200ff087b82 */ /* 0x000e660000000a00 */
[----:B------:R-:W2:Y:S01]  /*0fc0*/  LDG.E R7, desc[UR10][R6.64] ;  /* 0x0000000a06077981 */ /* 0x000ea2000c1e1900 */
[----:B------:R-:W-:-:S04]  /*0fd0*/  IMAD R5, R10, UR7, R5 ;  /* 0x000000070a057c24 */ /* 0x000fc8000f8e0205 */
[----:B-1----:R-:W-:-:S05]  /*0fe0*/  IMAD.WIDE R8, R5, 0x4, R8 ;  /* 0x0000000405087825 */ /* 0x002fca00078e0208 */
[----:B--2---:R1:W-:Y:S02]  /*0ff0*/  STG.E desc[UR10][R8.64], R7 ;  /* 0x0000000708007986 */ /* 0x0043e4000c10190a */
.L_x_5:
[----:B------:R-:W-:Y:S05]  /*1000*/  BSYNC.RECONVERGENT B0 ;  /* 0x0000000000007941 */ /* 0x000fea0003800200 */
.L_x_2:
[----:B------:R-:W-:Y:S05]  /*1010*/  BRA.U UP0, `(.L_x_6) ;  /* 0xfffffff1003c7547 */ /* 0x000fea000b83ffff */
[----:B------:R-:W-:Y:S05]  /*1020*/  EXIT ;  /* 0x000000000000794d */ /* 0x000fea0003800000 */
.L_x_7:
[----:B------:R-:W-:-:S00]  /*1030*/  BRA `(.L_x_7) ;  /* 0xfffffffc00fc7947 */ /* 0x000fc0000383ffff */
[----:B------:R-:W-:-:S00]  /*1040*/  NOP ;  /* 0x0000000000007918 */ /* 0x000fc00000000000 */
        /* <DEDUP_REMOVED lines=11> */
.L_x_9:


//--------------------- .text._ZN22computation_playground24transpose2d_naive_kernelEPfS0_ii --------------------------
	.section	.text._ZN22computation_playground24transpose2d_naive_kernelEPfS0_ii,"ax",@progbits
	.align	128
        .global         _ZN22computation_playground24transpose2d_naive_kernelEPfS0_ii
        .type           _ZN22computation_playground24transpose2d_naive_kernelEPfS0_ii,@function
        .size           _ZN22computation_playground24transpose2d_naive_kernelEPfS0_ii,(.L_x_10 - _ZN22computation_playground24transpose2d_naive_kernelEPfS0_ii)
        .other          _ZN22computation_playground24transpose2d_naive_kernelEPfS0_ii,@"STO_CUDA_ENTRY STV_DEFAULT"
_ZN22computation_playground24transpose2d_naive_kernelEPfS0_ii:
.text._ZN22computation_playground24transpose2d_naive_kernelEPfS0_ii:
[----:B------:R-:W-:Y:S01]  /*0000*/  LDC R1, c[0x0][0x37c] ;  /* 0x0000df00ff017b82 */ /* 0x000fe20000000800 */
[----:B------:R-:W0:Y:S07]  /*0010*/  S2R R3, SR_TID.X ;  /* 0x0000000000037919 */ /* 0x000e2e0000002100 */
[----:B------:R-:W0:Y:S01]  /*0020*/  S2UR UR4, SR_CTAID.X ;  /* 0x00000000000479c3 */ /* 0x000e220000002500 */
[----:B------:R-:W1:Y:S07]  /*0030*/  LDCU UR6, c[0x0][0x390] ;  /* 0x00007200ff0677ac */ /* 0x000e6e0008000800 */
[----:B------:R-:W0:Y:S02]  /*0040*/  LDC R0, c[0x0][0x360] ;  /* 0x0000d800ff007b82 */ /* 0x000e240000000800 */
[----:B0-----:R-:W-:-:S05]  /*0050*/  IMAD R0, R0, UR4, R3 ;  /* 0x0000000400007c24 */ /* 0x001fca000f8e0203 */
[----:B-1----:R-:W-:-:S13]  /*0060*/  ISETP.GE.AND P0, PT, R0, UR6, PT ;  /* 0x0000000600007c0c */ /* 0x002fda000bf06270 */
[----:B------:R-:W-:Y:S05]  /*0070*/  @P0 EXIT ;  /* 0x000000000000094d */ /* 0x000fea0003800000 */
[----:B------:R-:W0:Y:S01]  /*0080*/  S2R R7, SR_CTAID.Y ;  /* 0x0000000000077919 */ /* 0x000e220000002600 */
[----:B------:R-:W1:Y:S01]  /*0090*/  LDC.64 R2, c[0x0][0x380] ;  /* 0x0000e000ff027b82 */ /* 0x000e620000000a00 */
[----:B------:R-:W2:Y:S01]  /*00a0*/  LDCU.64 UR4, c[0x0][0x358] ;  /* 0x00006b00ff0477ac */ /* 0x000ea20008000a00 */
[----:B------:R-:W3:Y:S01]  /*00b0*/  LDCU UR7, c[0x0][0x394] ;  /* 0x00007280ff0777ac */ /* 0x000ee20008000800 */
[----:B0-----:R-:W-:-:S04]  /*00c0*/  IMAD R5, R7, UR6, R0 ;  /* 0x0000000607057c24 */ /* 0x001fc8000f8e0200 */
[----:B-1----:R-:W-:Y:S02]  /*00d0*/  IMAD.WIDE R2, R5, 0x4, R2 ;  /* 0x0000000405027825 */ /* 0x002fe400078e0202 */
[----:B------:R-:W0:Y:S04]  /*00e0*/  LDC.64 R4, c[0x0][0x388] ;  /* 0x0000e200ff047b82 */ /* 0x000e280000000a00 */
[----:B--2---:R-:W2:Y:S01]  /*00f0*/  LDG.E R3, desc[UR4][R2.64] ;  /* 0x0000000402037981 */ /* 0x004ea2000c1e1900 */
[----:B---3--:R-:W-:-:S04]  /*0100*/  IMAD R7, R0, UR7, R7 ;  /* 0x0000000700077c24 */ /* 0x008fc8000f8e0207 */
[----:B0-----:R-:W-:-:S05]  /*0110*/  IMAD.WIDE R4, R7, 0x4, R4 ;  /* 0x0000000407047825 */ /* 0x001fca00078e0204 */
[----:B--2---:R-:W-:Y:S01]  /*0120*/  STG.E desc[UR4][R4.64], R3 ;  /* 0x0000000304007986 */ /* 0x004fe2000c101904 */
[----:B------:R-:W-:Y:S05]  /*0130*/  EXIT ;  /* 0x000000000000794d */ /* 0x000fea0003800000 */
.L_x_8:
        /* <DEDUP_REMOVED lines=12> */
.L_x_10:


//--------------------- .nv.shared.reserved.0     --------------------------
	.section	.nv.shared.reserved.0,"aw",@nobits
	.weak		__nv_reservedSMEM_offset_0_alias
	.size		__nv_reservedSMEM_offset_0_alias, 0, 64
	.other		__nv_reservedSMEM_offset_0_alias,@"STO_CUDA_RESERVED_SHARED STV_DEFAULT"
__nv_reservedSMEM_offset_0_alias:
	.zero		0
	.zero		64


//--------------------- .nv.constant0._ZN22computation_playground23transpose2d_tile_kernelEPfS0_iiii --------------------------
	.section	.nv.constant0._ZN22computation_playground23transpose2d_tile_kernelEPfS0_iiii,"a",@progbits
	.sectionflags	@""
	.align	4
.nv.constant0._ZN22computation_playground23transpose2d_tile_kernelEPfS0_iiii:
	.zero		928


//--------------------- .nv.constant0._ZN22computation_playground24transpose2d_naive_kernelEPfS0_ii --------------------------
	.section	.nv.constant0._ZN22computation_playground24transpose2d_naive_kernelEPfS0_ii,"a",@progbits
	.sectionflags	@""
	.align	4
.nv.constant0._ZN22computation_playground24transpose2d_naive_kernelEPfS0_ii:
	.zero		920


//--------------------- SYMBOLS --------------------------

	.type		.nv.reservedSmem.offset0,@object
	.size		.nv.reservedSmem.offset0,0x4
